//
// Generated by NVIDIA NVVM Compiler
//
// Compiler Build ID: CL-36424714
// Cuda compilation tools, release 13.0, V13.0.88
// Based on NVVM 20.0.0
//

.version 9.0
.target sm_100
.address_size 64

	// .globl	_Z15incrementKernelPi

.visible .entry _Z15incrementKernelPi(
	.param .u64 .ptr .align 1 _Z15incrementKernelPi_param_0
)
{
	.reg .b32 	%r<3>;
	.reg .b64 	%rd<3>;

	ld.param.u64 	%rd1, [_Z15incrementKernelPi_param_0];
	cvta.to.global.u64 	%rd2, %rd1;
	ld.global.u32 	%r1, [%rd2];
	add.s32 	%r2, %r1, 1;
	st.global.u32 	[%rd2], %r2;
	ret;

}


// ===== COMPILED SASS (sm_100) =====

	.target	sm_100

	.elftype	@"ET_EXEC"


//--------------------- .note.nv.tkinfo           --------------------------
	.section	.note.nv.tkinfo,"",@"SHT_NOTE"
	.sectionflags	@"SHF_NOTE_NV_TKINFO"
	.tkinfo
        /*0018*/ 	.word	0x00000002
        /*0030*/ 	.string	""
        /*0030*/ 	.string	"ptxas"
        /*0030*/ 	.string	"Cuda compilation tools, release 13.0, V13.0.88"
        /*0030*/ 	.string	"Build cuda_13.0.r13.0/compiler.36424714_0"
        /*0030*/ 	.string	"-arch sm_100 -m 64 "



//--------------------- .note.nv.cuinfo           --------------------------
	.section	.note.nv.cuinfo,"",@"SHT_NOTE"
	.sectionflags	@"SHF_NOTE_NV_CUINFO"
        /*0018*/ 	.short	0x0002
        /*001a*/ 	.short	0x0064
        /*001c*/ 	.short	0x0082
	.zero		2


//--------------------- .nv.info                  --------------------------
	.section	.nv.info,"",@"SHT_CUDA_INFO"
	.align	4


	//----- nvinfo : EIATTR_REGCOUNT
	.align		4
        /*0000*/ 	.byte	0x04, 0x2f
        /*0002*/ 	.short	(.L_1 - .L_0)
	.align		4
.L_0:
        /*0004*/ 	.word	index@(_Z15incrementKernelPi)
        /*0008*/ 	.word	0x00000008


	//----- nvinfo : EIATTR_FRAME_SIZE
	.align		4
.L_1:
        /*000c*/ 	.byte	0x04, 0x11
        /*000e*/ 	.short	(.L_3 - .L_2)
	.align		4
.L_2:
        /*0010*/ 	.word	index@(_Z15incrementKernelPi)
        /*0014*/ 	.word	0x00000000


	//----- nvinfo : EIATTR_MIN_STACK_SIZE
	.align		4
.L_3:
        /*0018*/ 	.byte	0x04, 0x12
        /*001a*/ 	.short	(.L_5 - .L_4)
	.align		4
.L_4:
        /*001c*/ 	.word	index@(_Z15incrementKernelPi)
        /*0020*/ 	.word	0x00000000
.L_5:


//--------------------- .nv.compat                --------------------------
	.section	.nv.compat,"",@"SHT_CUDA_COMPAT_INFO"
	.align	4
        /*0000*/ 	.byte	0x02, 0x09, 0x00, 0x00, 0x02, 0x02, 0x01, 0x00, 0x02, 0x05, 0x05, 0x00, 0x03, 0x07, 0x01, 0x01
        /*0010*/ 	.byte	0x02, 0x03, 0x00, 0x00, 0x02, 0x06, 0x01, 0x00, 0x04, 0x0b, 0x08, 0x00, 0x09, 0x00, 0x00, 0x00
        /*0020*/ 	.byte	0x00, 0x00, 0x00, 0x00


//--------------------- .nv.info._Z15incrementKernelPi --------------------------
	.section	.nv.info._Z15incrementKernelPi,"",@"SHT_CUDA_INFO"
	.sectionflags	@""
	.align	4


	//----- nvinfo : EIATTR_CUDA_API_VERSION
	.align		4
        /*0000*/ 	.byte	0x04, 0x37
        /*0002*/ 	.short	(.L_7 - .L_6)
.L_6:
        /*0004*/ 	.word	0x00000082


	//----- nvinfo : EIATTR_KPARAM_INFO
	.align		4
.L_7:
        /*0008*/ 	.byte	0x04, 0x17
        /*000a*/ 	.short	(.L_9 - .L_8)
.L_8:
        /*000c*/ 	.word	0x00000000
        /*0010*/ 	.short	0x0000
        /*0012*/ 	.short	0x0000
        /*0014*/ 	.byte	0x00, 0xf5, 0x21, 0x00


	//----- nvinfo : EIATTR_SPARSE_MMA_MASK
	.align		4
.L_9:
        /*0018*/ 	.byte	0x03, 0x50
        /*001a*/ 	.short	0x0000


	//----- nvinfo : EIATTR_MAXREG_COUNT
	.align		4
        /*001c*/ 	.byte	0x03, 0x1b
        /*001e*/ 	.short	0x00ff


	//----- nvinfo : EIATTR_MERCURY_ISA_VERSION
	.align		4
        /*0020*/ 	.byte	0x03, 0x5f
        /*0022*/ 	.short	0x0101


	//----- nvinfo : EIATTR_VRC_CTA_INIT_COUNT
	.align		4
        /*0024*/ 	.byte	0x02, 0x4a
	.zero		1
	.zero		1


	//----- nvinfo : EIATTR_EXIT_INSTR_OFFSETS
	.align		4
        /*0028*/ 	.byte	0x04, 0x1c
        /*002a*/ 	.short	(.L_11 - .L_10)


	//   ....[0]....
.L_10:
        /*002c*/ 	.word	0x00000060


	//----- nvinfo : EIATTR_CBANK_PARAM_SIZE
	.align		4
.L_11:
        /*0030*/ 	.byte	0x03, 0x19
        /*0032*/ 	.short	0x0008


	//----- nvinfo : EIATTR_PARAM_CBANK
	.align		4
        /*0034*/ 	.byte	0x04, 0x0a
        /*0036*/ 	.short	(.L_13 - .L_12)
	.align		4
.L_12:
        /*0038*/ 	.word	index@(.nv.constant0._Z15incrementKernelPi)
        /*003c*/ 	.short	0x0380
        /*003e*/ 	.short	0x0008


	//----- nvinfo : EIATTR_SW_WAR
	.align		4
.L_13:
        /*0040*/ 	.byte	0x04, 0x36
        /*0042*/ 	.short	(.L_15 - .L_14)
.L_14:
        /*0044*/ 	.word	0x00000008
.L_15:


//--------------------- .nv.callgraph             --------------------------
	.section	.nv.callgraph,"",@"SHT_CUDA_CALLGRAPH"
	.align	4
	.sectionentsize	8
	.align		4
        /*0000*/ 	.word	0x00000000
	.align		4
        /*0004*/ 	.word	0xffffffff
	.align		4
        /*0008*/ 	.word	0x00000000
	.align		4
        /*000c*/ 	.word	0xfffffffe
	.align		4
        /*0010*/ 	.word	0x00000000
	.align		4
        /*0014*/ 	.word	0xfffffffd
	.align		4
        /*0018*/ 	.word	0x00000000
	.align		4
        /*001c*/ 	.word	0xfffffffc


//--------------------- .text._Z15incrementKernelPi --------------------------
	.section	.text._Z15incrementKernelPi,"ax",@progbits
	.align	128
        .global         _Z15incrementKernelPi
        .type           _Z15incrementKernelPi,@function
        .size           _Z15incrementKernelPi,(.L_x_1 - _Z15incrementKernelPi)
        .other          _Z15incrementKernelPi,@"STO_CUDA_ENTRY STV_DEFAULT"
_Z15incrementKernelPi:
.text._Z15incrementKernelPi:
[----:B------:R-:W-:Y:S08]  /*0000*/  LDC R1, c[0x0][0x37c] ;  /* 0x0000df00ff017b82 */ /* 0x000ff00000000800 */
[----:B------:R-:W0:Y:S01]  /*0010*/  LDC.64 R2, c[0x0][0x380] ;  /* 0x0000e000ff027b82 */ /* 0x000e220000000a00 */
[----:B------:R-:W0:Y:S02]  /*0020*/  LDCU.64 UR4, c[0x0][0x358] ;  /* 0x00006b00ff0477ac */ /* 0x000e240008000a00 */
[----:B0-----:R-:W2:Y:S02]  /*0030*/  LDG.E R0, desc[UR4][R2.64] ;  /* 0x0000000402007981 */ /* 0x001ea4000c1e1900 */
[----:B--2---:R-:W-:-:S05]  /*0040*/  IADD3 R5, PT, PT, R0, 0x1, RZ ;  /* 0x0000000100057810 */ /* 0x004fca0007ffe0ff */
[----:B------:R-:W-:Y:S01]  /*0050*/  STG.E desc[UR4][R2.64], R5 ;  /* 0x0000000502007986 */ /* 0x000fe2000c101904 */
[----:B------:R-:W-:Y:S05]  /*0060*/  EXIT ;  /* 0x000000000000794d */ /* 0x000fea0003800000 */
.L_x_0:
[----:B------:R-:W-:-:S00]  /*0070*/  BRA `(.L_x_0) ;  /* 0xfffffffc00fc7947 */ /* 0x000fc0000383ffff */
[----:B------:R-:W-:-:S00]  /*0080*/  NOP ;  /* 0x0000000000007918 */ /* 0x000fc00000000000 */
[----:B------:R-:W-:-:S00]  /*0090*/  NOP ;  /* 0x0000000000007918 */ /* 0x000fc00000000000 */
[----:B------:R-:W-:-:S00]  /*00a0*/  NOP ;  /* 0x0000000000007918 */ /* 0x000fc00000000000 */
[----:B------:R-:W-:-:S00]  /*00b0*/  NOP ;  /* 0x0000000000007918 */ /* 0x000fc00000000000 */
[----:B------:R-:W-:-:S00]  /*00c0*/  NOP ;  /* 0x0000000000007918 */ /* 0x000fc00000000000 */
[----:B------:R-:W-:-:S00]  /*00d0*/  NOP ;  /* 0x0000000000007918 */ /* 0x000fc00000000000 */
[----:B------:R-:W-:-:S00]  /*00e0*/  NOP ;  /* 0x0000000000007918 */ /* 0x000fc00000000000 */
[----:B------:R-:W-:-:S00]  /*00f0*/  NOP ;  /* 0x0000000000007918 */ /* 0x000fc00000000000 */
.L_x_1:


//--------------------- .nv.shared.reserved.0     --------------------------
	.section	.nv.shared.reserved.0,"aw",@nobits
	.weak		__nv_reservedSMEM_offset_0_alias
	.size		__nv_reservedSMEM_offset_0_alias, 0, 64
	.other		__nv_reservedSMEM_offset_0_alias,@"STO_CUDA_RESERVED_SHARED STV_DEFAULT"
__nv_reservedSMEM_offset_0_alias:
	.zero		0
	.zero		64


//--------------------- .nv.constant0._Z15incrementKernelPi --------------------------
	.section	.nv.constant0._Z15incrementKernelPi,"a",@progbits
	.sectionflags	@""
	.align	4
.nv.constant0._Z15incrementKernelPi:
	.zero		904


//--------------------- SYMBOLS --------------------------

	.type		.nv.reservedSmem.offset0,@object
	.size		.nv.reservedSmem.offset0,0x4
